//
// Generated by NVIDIA NVVM Compiler
//
// Compiler Build ID: CL-36424714
// Cuda compilation tools, release 13.0, V13.0.88
// Based on NVVM 20.0.0
//

.version 9.0
.target sm_100
.address_size 64

	// .globl	_Z5scan4v
.extern .func  (.param .b32 func_retval0) vprintf
(
	.param .b64 vprintf_param_0,
	.param .b64 vprintf_param_1
)
;
.global .align 1 .b8 $str[42] = {108, 97, 110, 101, 73, 100, 32, 105, 100, 58, 32, 37, 100, 32, 84, 104, 114, 101, 97, 100, 32, 105, 100, 32, 58, 37, 100, 32, 110, 32, 118, 97, 108, 117, 101, 32, 61, 32, 37, 100, 10};
.global .align 1 .b8 $str$1[41] = {66, 108, 111, 99, 107, 32, 105, 100, 58, 32, 37, 100, 32, 84, 104, 114, 101, 97, 100, 32, 105, 100, 32, 58, 37, 100, 32, 110, 32, 118, 97, 108, 117, 101, 32, 61, 32, 37, 100, 10};

.visible .entry _Z5scan4v()
{
	.local .align 8 .b8 	__local_depot0[16];
	.reg .b64 	%SP;
	.reg .b64 	%SPL;
	.reg .pred 	%p<4>;
	.reg .b32 	%r<16>;
	.reg .b64 	%rd<7>;

	mov.u64 	%SPL, __local_depot0;
	cvta.local.u64 	%SP, %SPL;
	add.u64 	%rd1, %SP, 0;
	add.u64 	%rd2, %SPL, 0;
	mov.u32 	%r1, %tid.x;
	and.b32  	%r2, %r1, 31;
	sub.s32 	%r3, 8, %r2;
	st.local.v2.u32 	[%rd2], {%r2, %r1};
	st.local.u32 	[%rd2+8], %r3;
	mov.u64 	%rd3, $str;
	cvta.global.u64 	%rd4, %rd3;
	{ // callseq 0, 0
	.param .b64 param0;
	st.param.b64 	[param0], %rd4;
	.param .b64 param1;
	st.param.b64 	[param1], %rd1;
	.param .b32 retval0;
	call.uni (retval0), 
	vprintf, 
	(
	param0, 
	param1
	);
	ld.param.b32 	%r4, [retval0];
	} // callseq 0
	mov.u32 	%r6, %ctaid.x;
	shfl.sync.down.b32	%r7|%p1, %r3, 4, 6175, 255;
	st.local.v2.u32 	[%rd2], {%r6, %r1};
	st.local.u32 	[%rd2+8], %r7;
	mov.u64 	%rd5, $str$1;
	cvta.global.u64 	%rd6, %rd5;
	{ // callseq 1, 0
	.param .b64 param0;
	st.param.b64 	[param0], %rd6;
	.param .b64 param1;
	st.param.b64 	[param1], %rd1;
	.param .b32 retval0;
	call.uni (retval0), 
	vprintf, 
	(
	param0, 
	param1
	);
	ld.param.b32 	%r8, [retval0];
	} // callseq 1
	shfl.sync.down.b32	%r10|%p2, %r3, 2, 6175, 255;
	st.local.v2.u32 	[%rd2], {%r6, %r1};
	st.local.u32 	[%rd2+8], %r10;
	{ // callseq 2, 0
	.param .b64 param0;
	st.param.b64 	[param0], %rd6;
	.param .b64 param1;
	st.param.b64 	[param1], %rd1;
	.param .b32 retval0;
	call.uni (retval0), 
	vprintf, 
	(
	param0, 
	param1
	);
	ld.param.b32 	%r11, [retval0];
	} // callseq 2
	shfl.sync.down.b32	%r13|%p3, %r3, 1, 6175, 255;
	st.local.v2.u32 	[%rd2], {%r6, %r1};
	st.local.u32 	[%rd2+8], %r13;
	{ // callseq 3, 0
	.param .b64 param0;
	st.param.b64 	[param0], %rd6;
	.param .b64 param1;
	st.param.b64 	[param1], %rd1;
	.param .b32 retval0;
	call.uni (retval0), 
	vprintf, 
	(
	param0, 
	param1
	);
	ld.param.b32 	%r14, [retval0];
	} // callseq 3
	ret;

}


// ===== COMPILED SASS (sm_100) =====

	.target	sm_100

	.elftype	@"ET_EXEC"


//--------------------- .note.nv.tkinfo           --------------------------
	.section	.note.nv.tkinfo,"",@"SHT_NOTE"
	.sectionflags	@"SHF_NOTE_NV_TKINFO"
	.tkinfo
        /*0018*/ 	.word	0x00000002
        /*0030*/ 	.string	""
        /*0030*/ 	.string	"ptxas"
        /*0030*/ 	.string	"Cuda compilation tools, release 13.0, V13.0.88"
        /*0030*/ 	.string	"Build cuda_13.0.r13.0/compiler.36424714_0"
        /*0030*/ 	.string	"-arch sm_100 -m 64 "



//--------------------- .note.nv.cuinfo           --------------------------
	.section	.note.nv.cuinfo,"",@"SHT_NOTE"
	.sectionflags	@"SHF_NOTE_NV_CUINFO"
        /*0018*/ 	.short	0x0002
        /*001a*/ 	.short	0x0064
        /*001c*/ 	.short	0x0082
	.zero		2


//--------------------- .nv.info                  --------------------------
	.section	.nv.info,"",@"SHT_CUDA_INFO"
	.align	4


	//----- nvinfo : EIATTR_REGCOUNT
	.align		4
        /*0000*/ 	.byte	0x04, 0x2f
        /*0002*/ 	.short	(.L_3 - .L_2)
	.align		4
.L_2:
        /*0004*/ 	.word	index@(_Z5scan4v)
        /*0008*/ 	.word	0x00000019


	//----- nvinfo : EIATTR_FRAME_SIZE
	.align		4
.L_3:
        /*000c*/ 	.byte	0x04, 0x11
        /*000e*/ 	.short	(.L_5 - .L_4)
	.align		4
.L_4:
        /*0010*/ 	.word	index@(_Z5scan4v)
        /*0014*/ 	.word	0x00000010


	//----- nvinfo : EIATTR_MIN_STACK_SIZE
	.align		4
.L_5:
        /*0018*/ 	.byte	0x04, 0x12
        /*001a*/ 	.short	(.L_7 - .L_6)
	.align		4
.L_6:
        /*001c*/ 	.word	index@(_Z5scan4v)
        /*0020*/ 	.word	0x00000010
.L_7:


//--------------------- .nv.compat                --------------------------
	.section	.nv.compat,"",@"SHT_CUDA_COMPAT_INFO"
	.align	4
        /*0000*/ 	.byte	0x02, 0x09, 0x00, 0x00, 0x02, 0x02, 0x01, 0x00, 0x02, 0x05, 0x05, 0x00, 0x03, 0x07, 0x01, 0x01
        /*0010*/ 	.byte	0x02, 0x03, 0x00, 0x00, 0x02, 0x06, 0x01, 0x00, 0x04, 0x0b, 0x08, 0x00, 0x09, 0x00, 0x00, 0x00
        /*0020*/ 	.byte	0x00, 0x00, 0x00, 0x00


//--------------------- .nv.info._Z5scan4v        --------------------------
	.section	.nv.info._Z5scan4v,"",@"SHT_CUDA_INFO"
	.sectionflags	@""
	.align	4


	//----- nvinfo : EIATTR_CUDA_API_VERSION
	.align		4
        /*0000*/ 	.byte	0x04, 0x37
        /*0002*/ 	.short	(.L_9 - .L_8)
.L_8:
        /*0004*/ 	.word	0x00000082


	//----- nvinfo : EIATTR_SPARSE_MMA_MASK
	.align		4
.L_9:
        /*0008*/ 	.byte	0x03, 0x50
        /*000a*/ 	.short	0x0000


	//----- nvinfo : EIATTR_MAXREG_COUNT
	.align		4
        /*000c*/ 	.byte	0x03, 0x1b
        /*000e*/ 	.short	0x00ff


	//----- nvinfo : EIATTR_EXTERNS
	.align		4
        /*0010*/ 	.byte	0x04, 0x0f
        /*0012*/ 	.short	(.L_11 - .L_10)


	//   ....[0]....
	.align		4
.L_10:
        /*0014*/ 	.word	index@(vprintf)


	//----- nvinfo : EIATTR_MERCURY_ISA_VERSION
	.align		4
.L_11:
        /*0018*/ 	.byte	0x03, 0x5f
        /*001a*/ 	.short	0x0101


	//----- nvinfo : EIATTR_COOP_GROUP_MASK_REGIDS
	.align		4
        /*001c*/ 	.byte	0x04, 0x29
        /*001e*/ 	.short	(.L_13 - .L_12)


	//   ....[0]....
.L_12:
        /*0020*/ 	.word	0x05000003


	//   ....[1]....
        /*0024*/ 	.word	0x05000003


	//   ....[2]....
        /*0028*/ 	.word	0x05000003


	//   ....[3]....
        /*002c*/ 	.word	0x0500000f


	//   ....[4]....
        /*0030*/ 	.word	0x0500000f


	//   ....[5]....
        /*0034*/ 	.word	0x0500000f


	//----- nvinfo : EIATTR_COOP_GROUP_INSTR_OFFSETS
	.align		4
.L_13:
        /*0038*/ 	.byte	0x04, 0x28
        /*003a*/ 	.short	(.L_15 - .L_14)


	//   ....[0]....
.L_14:
        /*003c*/ 	.word	0x000001c0


	//   ....[1]....
        /*0040*/ 	.word	0x00000290


	//   ....[2]....
        /*0044*/ 	.word	0x00000300


	//   ....[3]....
        /*0048*/ 	.word	0x00000450


	//   ....[4]....
        /*004c*/ 	.word	0x00000530


	//   ....[5]....
        /*0050*/ 	.word	0x00000660


	//----- nvinfo : EIATTR_VRC_CTA_INIT_COUNT
	.align		4
.L_15:
        /*0054*/ 	.byte	0x02, 0x4a
	.zero		1
	.zero		1


	//----- nvinfo : EIATTR_SYSCALL_OFFSETS
	.align		4
        /*0058*/ 	.byte	0x04, 0x46
        /*005a*/ 	.short	(.L_17 - .L_16)


	//   ....[0]....
.L_16:
        /*005c*/ 	.word	0x00000130


	//   ....[1]....
        /*0060*/ 	.word	0x00000220


	//   ....[2]....
        /*0064*/ 	.word	0x000002e0


	//   ....[3]....
        /*0068*/ 	.word	0x000003a0


	//   ....[4]....
        /*006c*/ 	.word	0x000004c0


	//   ....[5]....
        /*0070*/ 	.word	0x000005f0


	//----- nvinfo : EIATTR_EXIT_INSTR_OFFSETS
	.align		4
.L_17:
        /*0074*/ 	.byte	0x04, 0x1c
        /*0076*/ 	.short	(.L_19 - .L_18)


	//   ....[0]....
.L_18:
        /*0078*/ 	.word	0x000003b0


	//----- nvinfo : EIATTR_CRS_STACK_SIZE
	.align		4
.L_19:
        /*007c*/ 	.byte	0x04, 0x1e
        /*007e*/ 	.short	(.L_21 - .L_20)
.L_20:
        /*0080*/ 	.word	0x00000000


	//----- nvinfo : EIATTR_SW_WAR
	.align		4
.L_21:
        /*0084*/ 	.byte	0x04, 0x36
        /*0086*/ 	.short	(.L_23 - .L_22)
.L_22:
        /*0088*/ 	.word	0x00000008
.L_23:


//--------------------- .nv.callgraph             --------------------------
	.section	.nv.callgraph,"",@"SHT_CUDA_CALLGRAPH"
	.align	4
	.sectionentsize	8
	.align		4
        /*0000*/ 	.word	0x00000000
	.align		4
        /*0004*/ 	.word	0xffffffff
	.align		4
        /*0008*/ 	.word	index@(_Z5scan4v)
	.align		4
        /*000c*/ 	.word	index@(vprintf)
	.align		4
        /*0010*/ 	.word	0x00000000
	.align		4
        /*0014*/ 	.word	0xfffffffe
	.align		4
        /*0018*/ 	.word	0x00000000
	.align		4
        /*001c*/ 	.word	0xfffffffd
	.align		4
        /*0020*/ 	.word	0x00000000
	.align		4
        /*0024*/ 	.word	0xfffffffc


//--------------------- .nv.constant4             --------------------------
	.section	.nv.constant4,"a",@progbits
	.align	8
	.align		8
.nv.constant4:
        /*0000*/ 	.dword	vprintf
	.align		8
        /*0008*/ 	.dword	$str
	.align		8
        /*0010*/ 	.dword	$str$1


//--------------------- .text._Z5scan4v           --------------------------
	.section	.text._Z5scan4v,"ax",@progbits
	.align	128
        .global         _Z5scan4v
        .type           _Z5scan4v,@function
        .size           _Z5scan4v,(.L_x_14 - _Z5scan4v)
        .other          _Z5scan4v,@"STO_CUDA_ENTRY STV_DEFAULT"
_Z5scan4v:
.text._Z5scan4v:
[----:B------:R-:W0:Y:S01]  /*0000*/  LDC R1, c[0x0][0x37c] ;  /* 0x0000df00ff017b82 */ /* 0x000e220000000800 */
[----:B------:R-:W1:Y:S01]  /*0010*/  S2R R17, SR_TID.X ;  /* 0x0000000000117919 */ /* 0x000e620000002100 */
[----:B------:R-:W2:Y:S01]  /*0020*/  LDCU UR4, c[0x0][0x2f8] ;  /* 0x00005f00ff0477ac */ /* 0x000ea20008000800 */
[----:B0-----:R-:W-:Y:S01]  /*0030*/  VIADD R1, R1, 0xfffffff0 ;  /* 0xfffffff001017836 */ /* 0x001fe20000000000 */
[----:B------:R-:W-:Y:S01]  /*0040*/  MOV R18, 0x0 ;  /* 0x0000000000127802 */ /* 0x000fe20000000f00 */
[----:B------:R-:W0:Y:S03]  /*0050*/  LDCU UR5, c[0x0][0x2fc] ;  /* 0x00005f80ff0577ac */ /* 0x000e260008000800 */
[----:B------:R3:W4:Y:S01]  /*0060*/  LDC.64 R8, c[0x4][R18] ;  /* 0x0100000012087b82 */ /* 0x0007220000000a00 */
[----:B------:R-:W5:Y:S01]  /*0070*/  LDCU.64 UR6, c[0x4][0x8] ;  /* 0x01000100ff0677ac */ /* 0x000f620008000a00 */
[----:B--2---:R-:W-:-:S05]  /*0080*/  IADD3 R22, P0, PT, R1, UR4, RZ ;  /* 0x0000000401167c10 */ /* 0x004fca000ff1e0ff */
[----:B0-----:R-:W-:Y:S02]  /*0090*/  IMAD.X R19, RZ, RZ, UR5, P0 ;  /* 0x00000005ff137e24 */ /* 0x001fe400080e06ff */
[----:B------:R-:W-:Y:S01]  /*00a0*/  IMAD.MOV.U32 R6, RZ, RZ, R22 ;  /* 0x000000ffff067224 */ /* 0x000fe200078e0016 */
[----:B-----5:R-:W-:Y:S01]  /*00b0*/  MOV R4, UR6 ;  /* 0x0000000600047c02 */ /* 0x020fe20008000f00 */
[----:B------:R-:W-:Y:S01]  /*00c0*/  IMAD.U32 R5, RZ, RZ, UR7 ;  /* 0x00000007ff057e24 */ /* 0x000fe2000f8e00ff */
[----:B------:R-:W-:Y:S02]  /*00d0*/  MOV R7, R19 ;  /* 0x0000001300077202 */ /* 0x000fe40000000f00 */
[----:B-1----:R-:W-:-:S04]  /*00e0*/  LOP3.LUT R16, R17, 0x1f, RZ, 0xc0, !PT ;  /* 0x0000001f11107812 */ /* 0x002fc800078ec0ff */
[----:B------:R-:W-:Y:S01]  /*00f0*/  IADD3 R2, PT, PT, -R16, 0x8, RZ ;  /* 0x0000000810027810 */ /* 0x000fe20007ffe1ff */
[----:B------:R3:W-:Y:S04]  /*0100*/  STL.64 [R1], R16 ;  /* 0x0000001001007387 */ /* 0x0007e80000100a00 */
[----:B------:R3:W-:Y:S02]  /*0110*/  STL [R1+0x8], R2 ;  /* 0x0000080201007387 */ /* 0x0007e40000100800 */
[----:B------:R-:W-:-:S07]  /*0120*/  LEPC R20, `(.L_x_0) ;  /* 0x000000001014794e */ /* 0x000fce0000000000 */
[----:B---34-:R-:W-:Y:S05]  /*0130*/  CALL.ABS.NOINC R8 ;  /* 0x0000000008007343 */ /* 0x018fea0003c00000 */
.L_x_0:
[----:B------:R-:W0:Y:S01]  /*0140*/  S2R R16, SR_CTAID.X ;  /* 0x0000000000107919 */ /* 0x000e220000002500 */
[----:B------:R-:W-:-:S03]  /*0150*/  UMOV UR4, 0xff ;  /* 0x000000ff00047882 */ /* 0x000fc60000000000 */
[----:B------:R-:W-:Y:S05]  /*0160*/  BRA.DIV UR4, `(.L_x_1) ;  /* 0x0000000204947947 */ /* 0x000fea000b800000 */
[----:B------:R-:W-:Y:S01]  /*0170*/  IMAD.MOV.U32 R3, RZ, RZ, 0xff ;  /* 0x000000ffff037424 */ /* 0x000fe200078e00ff */
[----:B0-----:R-:W-:Y:S01]  /*0180*/  STL.64 [R1], R16 ;  /* 0x0000001001007387 */ /* 0x001fe20000100a00 */
[----:B------:R0:W1:Y:S01]  /*0190*/  LDC.64 R8, c[0x4][R18] ;  /* 0x0100000012087b82 */ /* 0x0000620000000a00 */
[----:B------:R-:W2:Y:S01]  /*01a0*/  LDCU.64 UR4, c[0x4][0x10] ;  /* 0x01000200ff0477ac */ /* 0x000ea20008000a00 */
[----:B------:R-:W-:Y:S01]  /*01b0*/  IMAD.MOV.U32 R6, RZ, RZ, R22 ;  /* 0x000000ffff067224 */ /* 0x000fe200078e0016 */
[----:B------:R-:W3:Y:S01]  /*01c0*/  SHFL.DOWN PT, R14, R2, 0x4, 0x181f ;  /* 0x08981f00020e7f89 */ /* 0x000ee200000e0000 */
[----:B------:R-:W-:Y:S02]  /*01d0*/  IMAD.MOV.U32 R7, RZ, RZ, R19 ;  /* 0x000000ffff077224 */ /* 0x000fe400078e0013 */
[----:B--2---:R-:W-:Y:S01]  /*01e0*/  IMAD.U32 R4, RZ, RZ, UR4 ;  /* 0x00000004ff047e24 */ /* 0x004fe2000f8e00ff */
[----:B------:R-:W-:Y:S01]  /*01f0*/  MOV R5, UR5 ;  /* 0x0000000500057c02 */ /* 0x000fe20008000f00 */
[----:B---3--:R0:W-:Y:S06]  /*0200*/  STL [R1+0x8], R14 ;  /* 0x0000080e01007387 */ /* 0x0081ec0000100800 */
[----:B------:R-:W-:-:S07]  /*0210*/  LEPC R20, `(.L_x_2) ;  /* 0x000000001014794e */ /* 0x000fce0000000000 */
[----:B01----:R-:W-:Y:S05]  /*0220*/  CALL.ABS.NOINC R8 ;  /* 0x0000000008007343 */ /* 0x003fea0003c00000 */
.L_x_2:
[----:B------:R-:W-:Y:S01]  /*0230*/  HFMA2 R3, -RZ, RZ, 0, 1.5199184417724609375e-05 ;  /* 0x000000ffff037431 */ /* 0x000fe200000001ff */
[----:B------:R-:W-:Y:S01]  /*0240*/  STL.64 [R1], R16 ;  /* 0x0000001001007387 */ /* 0x000fe20000100a00 */
[----:B------:R0:W1:Y:S01]  /*0250*/  LDC.64 R8, c[0x4][R18] ;  /* 0x0100000012087b82 */ /* 0x0000620000000a00 */
[----:B------:R-:W2:Y:S01]  /*0260*/  LDCU.64 UR4, c[0x4][0x10] ;  /* 0x01000200ff0477ac */ /* 0x000ea20008000a00 */
[----:B------:R-:W-:Y:S01]  /*0270*/  MOV R6, R22 ;  /* 0x0000001600067202 */ /* 0x000fe20000000f00 */
[----:B------:R-:W-:Y:S01]  /*0280*/  IMAD.MOV.U32 R7, RZ, RZ, R19 ;  /* 0x000000ffff077224 */ /* 0x000fe200078e0013 */
[----:B------:R-:W3:Y:S01]  /*0290*/  SHFL.DOWN PT, R14, R2, 0x2, 0x181f ;  /* 0x08581f00020e7f89 */ /* 0x000ee200000e0000 */
[----:B--2---:R-:W-:Y:S02]  /*02a0*/  IMAD.U32 R4, RZ, RZ, UR4 ;  /* 0x00000004ff047e24 */ /* 0x004fe4000f8e00ff */
[----:B------:R-:W-:Y:S01]  /*02b0*/  IMAD.U32 R5, RZ, RZ, UR5 ;  /* 0x00000005ff057e24 */ /* 0x000fe2000f8e00ff */
[----:B---3--:R0:W-:Y:S06]  /*02c0*/  STL [R1+0x8], R14 ;  /* 0x0000080e01007387 */ /* 0x0081ec0000100800 */
[----:B------:R-:W-:-:S07]  /*02d0*/  LEPC R20, `(.L_x_3) ;  /* 0x000000001014794e */ /* 0x000fce0000000000 */
[----:B01----:R-:W-:Y:S05]  /*02e0*/  CALL.ABS.NOINC R8 ;  /* 0x0000000008007343 */ /* 0x003fea0003c00000 */
.L_x_3:
[----:B------:R-:W-:Y:S01]  /*02f0*/  IMAD.MOV.U32 R3, RZ, RZ, 0xff ;  /* 0x000000ffff037424 */ /* 0x000fe200078e00ff */
[----:B------:R0:W1:Y:S06]  /*0300*/  SHFL.DOWN PT, R14, R2, 0x1, 0x181f ;  /* 0x08381f00020e7f89 */ /* 0x00006c00000e0000 */
.L_x_12:
[----:B-1----:R1:W-:Y:S01]  /*0310*/  STL [R1+0x8], R14 ;  /* 0x0000080e01007387 */ /* 0x0023e20000100800 */
[----:B0-----:R1:W0:Y:S01]  /*0320*/  LDC.64 R2, c[0x4][R18] ;  /* 0x0100000012027b82 */ /* 0x0012220000000a00 */
[----:B------:R-:W2:Y:S01]  /*0330*/  LDCU.64 UR4, c[0x4][0x10] ;  /* 0x01000200ff0477ac */ /* 0x000ea20008000a00 */
[----:B------:R-:W-:Y:S01]  /*0340*/  IMAD.MOV.U32 R6, RZ, RZ, R22 ;  /* 0x000000ffff067224 */ /* 0x000fe200078e0016 */
[----:B------:R1:W-:Y:S01]  /*0350*/  STL.64 [R1], R16 ;  /* 0x0000001001007387 */ /* 0x0003e20000100a00 */
[----:B------:R-:W-:Y:S02]  /*0360*/  MOV R7, R19 ;  /* 0x0000001300077202 */ /* 0x000fe40000000f00 */
[----:B--2---:R-:W-:Y:S01]  /*0370*/  MOV R4, UR4 ;  /* 0x0000000400047c02 */ /* 0x004fe20008000f00 */
[----:B-1----:R-:W-:-:S07]  /*0380*/  IMAD.U32 R5, RZ, RZ, UR5 ;  /* 0x00000005ff057e24 */ /* 0x002fce000f8e00ff */
[----:B------:R-:W-:-:S07]  /*0390*/  LEPC R20, `(.L_x_4) ;  /* 0x000000001014794e */ /* 0x000fce0000000000 */
[----:B0-----:R-:W-:Y:S05]  /*03a0*/  CALL.ABS.NOINC R2 ;  /* 0x0000000002007343 */ /* 0x001fea0003c00000 */
.L_x_4:
[----:B------:R-:W-:Y:S05]  /*03b0*/  EXIT ;  /* 0x000000000000794d */ /* 0x000fea0003800000 */
.L_x_1:
[----:B------:R-:W-:Y:S02]  /*03c0*/  HFMA2 R12, -RZ, RZ, 0, 2.384185791015625e-07 ;  /* 0x00000004ff0c7431 */ /* 0x000fe400000001ff */
[----:B------:R-:W-:Y:S01]  /*03d0*/  IMAD.MOV.U32 R13, RZ, RZ, R2 ;  /* 0x000000ffff0d7224 */ /* 0x000fe200078e0002 */
[----:B------:R-:W-:Y:S01]  /*03e0*/  MOV R15, 0xff ;  /* 0x000000ff000f7802 */ /* 0x000fe20000000f00 */
[----:B------:R-:W-:Y:S01]  /*03f0*/  IMAD.MOV.U32 R11, RZ, RZ, 0x181f ;  /* 0x0000181fff0b7424 */ /* 0x000fe200078e00ff */
[----:B0-----:R0:W-:Y:S01]  /*0400*/  STL.64 [R1], R16 ;  /* 0x0000001001007387 */ /* 0x0011e20000100a00 */
[----:B------:R0:W1:Y:S01]  /*0410*/  LDC.64 R8, c[0x4][R18] ;  /* 0x0100000012087b82 */ /* 0x0000620000000a00 */
[----:B------:R-:W-:Y:S01]  /*0420*/  IMAD.MOV.U32 R6, RZ, RZ, R22 ;  /* 0x000000ffff067224 */ /* 0x000fe200078e0016 */
[----:B------:R-:W-:-:S07]  /*0430*/  MOV R7, R19 ;  /* 0x0000001300077202 */ /* 0x000fce0000000f00 */
[----:B01----:R-:W-:Y:S05]  /*0440*/  WARPSYNC.COLLECTIVE R15, `(.L_x_5) ;  /* 0x000000000f087348 */ /* 0x003fea0003c00000 */
[----:B------:R2:W3:Y:S02]  /*0450*/  SHFL.DOWN P6, R14, R13, R12, R11 ;  /* 0x0800000c0d0e7389 */ /* 0x0004e400000c000b */
[----:B0123--:R-:W-:Y:S05]  /*0460*/  ENDCOLLECTIVE ;  /* 0x000000000000791b */ /* 0x00ffea0003800000 */
.L_x_5:
[----:B------:R-:W0:Y:S02]  /*0470*/  LDCU.64 UR4, c[0x4][0x10] ;  /* 0x01000200ff0477ac */ /* 0x000e240008000a00 */
[----:B0-----:R-:W-:Y:S01]  /*0480*/  IMAD.U32 R4, RZ, RZ, UR4 ;  /* 0x00000004ff047e24 */ /* 0x001fe2000f8e00ff */
[----:B------:R-:W-:Y:S01]  /*0490*/  MOV R5, UR5 ;  /* 0x0000000500057c02 */ /* 0x000fe20008000f00 */
[----:B------:R0:W-:Y:S06]  /*04a0*/  STL [R1+0x8], R14 ;  /* 0x0000080e01007387 */ /* 0x0001ec0000100800 */
[----:B------:R-:W-:-:S07]  /*04b0*/  LEPC R20, `(.L_x_6) ;  /* 0x000000001014794e */ /* 0x000fce0000000000 */
[----:B0-----:R-:W-:Y:S05]  /*04c0*/  CALL.ABS.NOINC R8 ;  /* 0x0000000008007343 */ /* 0x001fea0003c00000 */
.L_x_6:
[----:B------:R-:W-:Y:S01]  /*04d0*/  HFMA2 R12, -RZ, RZ, 0, 1.1920928955078125e-07 ;  /* 0x00000002ff0c7431 */ /* 0x000fe200000001ff */
[----:B------:R-:W-:Y:S01]  /*04e0*/  BSSY B0, `(.L_x_7) ;  /* 0x0000007000007945 */ /* 0x000fe20003800000 */
[----:B------:R-:W-:Y:S01]  /*04f0*/  IMAD.MOV.U32 R13, RZ, RZ, R2 ;  /* 0x000000ffff0d7224 */ /* 0x000fe200078e0002 */
[----:B------:R-:W-:Y:S01]  /*0500*/  MOV R15, 0xff ;  /* 0x000000ff000f7802 */ /* 0x000fe20000000f00 */
[----:B------:R-:W-:-:S07]  /*0510*/  IMAD.MOV.U32 R11, RZ, RZ, 0x181f ;  /* 0x0000181fff0b7424 */ /* 0x000fce00078e00ff */
[----:B------:R-:W-:Y:S05]  /*0520*/  WARPSYNC.COLLECTIVE R15, `(.L_x_8) ;  /* 0x000000000f087348 */ /* 0x000fea0003c00000 */
[----:B------:R0:W1:Y:S02]  /*0530*/  SHFL.DOWN P6, R14, R13, R12, R11 ;  /* 0x0800000c0d0e7389 */ /* 0x00006400000c000b */
[----:B01----:R-:W-:Y:S05]  /*0540*/  ENDCOLLECTIVE ;  /* 0x000000000000791b */ /* 0x003fea0003800000 */
.L_x_8:
[----:B------:R-:W-:Y:S05]  /*0550*/  BSYNC B0 ;  /* 0x0000000000007941 */ /* 0x000fea0003800000 */
.L_x_7:
[----:B------:R0:W-:Y:S01]  /*0560*/  STL.64 [R1], R16 ;  /* 0x0000001001007387 */ /* 0x0001e20000100a00 */
[----:B------:R0:W1:Y:S01]  /*0570*/  LDC.64 R8, c[0x4][R18] ;  /* 0x0100000012087b82 */ /* 0x0000620000000a00 */
[----:B------:R-:W2:Y:S01]  /*0580*/  LDCU.64 UR4, c[0x4][0x10] ;  /* 0x01000200ff0477ac */ /* 0x000ea20008000a00 */
[----:B------:R-:W-:Y:S01]  /*0590*/  IMAD.MOV.U32 R6, RZ, RZ, R22 ;  /* 0x000000ffff067224 */ /* 0x000fe200078e0016 */
[----:B------:R0:W-:Y:S01]  /*05a0*/  STL [R1+0x8], R14 ;  /* 0x0000080e01007387 */ /* 0x0001e20000100800 */
[----:B------:R-:W-:Y:S01]  /*05b0*/  MOV R7, R19 ;  /* 0x0000001300077202 */ /* 0x000fe20000000f00 */
[----:B--2---:R-:W-:Y:S01]  /*05c0*/  IMAD.U32 R4, RZ, RZ, UR4 ;  /* 0x00000004ff047e24 */ /* 0x004fe2000f8e00ff */
[----:B0-----:R-:W-:-:S07]  /*05d0*/  MOV R5, UR5 ;  /* 0x0000000500057c02 */ /* 0x001fce0008000f00 */
[----:B------:R-:W-:-:S07]  /*05e0*/  LEPC R20, `(.L_x_9) ;  /* 0x000000001014794e */ /* 0x000fce0000000000 */
[----:B-1----:R-:W-:Y:S05]  /*05f0*/  CALL.ABS.NOINC R8 ;  /* 0x0000000008007343 */ /* 0x002fea0003c00000 */
.L_x_9:
[----:B------:R-:W-:Y:S01]  /*0600*/  HFMA2 R12, -RZ, RZ, 0, 5.9604644775390625e-08 ;  /* 0x00000001ff0c7431 */ /* 0x000fe200000001ff */
[----:B------:R-:W-:Y:S01]  /*0610*/  BSSY B0, `(.L_x_10) ;  /* 0x0000007000007945 */ /* 0x000fe20003800000 */
[----:B------:R-:W-:Y:S01]  /*0620*/  IMAD.MOV.U32 R13, RZ, RZ, R2 ;  /* 0x000000ffff0d7224 */ /* 0x000fe200078e0002 */
[----:B------:R-:W-:Y:S01]  /*0630*/  MOV R15, 0xff ;  /* 0x000000ff000f7802 */ /* 0x000fe20000000f00 */
[----:B------:R-:W-:-:S07]  /*0640*/  IMAD.MOV.U32 R11, RZ, RZ, 0x181f ;  /* 0x0000181fff0b7424 */ /* 0x000fce00078e00ff */
[----:B------:R-:W-:Y:S05]  /*0650*/  WARPSYNC.COLLECTIVE R15, `(.L_x_11) ;  /* 0x000000000f087348 */ /* 0x000fea0003c00000 */
[----:B------:R0:W1:Y:S02]  /*0660*/  SHFL.DOWN P6, R14, R13, R12, R11 ;  /* 0x0800000c0d0e7389 */ /* 0x00006400000c000b */
[----:B01----:R-:W-:Y:S05]  /*0670*/  ENDCOLLECTIVE ;  /* 0x000000000000791b */ /* 0x003fea0003800000 */
.L_x_11:
[----:B------:R-:W-:Y:S05]  /*0680*/  BSYNC B0 ;  /* 0x0000000000007941 */ /* 0x000fea0003800000 */
.L_x_10:
[----:B------:R-:W-:Y:S05]  /*0690*/  BRA `(.L_x_12) ;  /* 0xfffffffc001c7947 */ /* 0x000fea000383ffff */
.L_x_13:
[----:B------:R-:W-:-:S00]  /*06a0*/  BRA `(.L_x_13) ;  /* 0xfffffffc00fc7947 */ /* 0x000fc0000383ffff */
[----:B------:R-:W-:-:S00]  /*06b0*/  NOP ;  /* 0x0000000000007918 */ /* 0x000fc00000000000 */
        /* <DEDUP_REMOVED lines=12> */
.L_x_14:


//--------------------- .nv.global.init           --------------------------
	.section	.nv.global.init,"aw",@progbits
.nv.global.init:
	.type		$str$1,@object
	.size		$str$1,($str - $str$1)
$str$1:
        /*0000*/ 	.byte	0x42, 0x6c, 0x6f, 0x63, 0x6b, 0x20, 0x69, 0x64, 0x3a, 0x20, 0x25, 0x64, 0x20, 0x54, 0x68, 0x72
        /*0010*/ 	.byte	0x65, 0x61, 0x64, 0x20, 0x69, 0x64, 0x20, 0x3a, 0x25, 0x64, 0x20, 0x6e, 0x20, 0x76, 0x61, 0x6c
        /*0020*/ 	.byte	0x75, 0x65, 0x20, 0x3d, 0x20, 0x25, 0x64, 0x0a, 0x00
	.type		$str,@object
	.size		$str,(.L_0 - $str)
$str:
        /*0029*/ 	.byte	0x6c, 0x61, 0x6e, 0x65, 0x49, 0x64, 0x20, 0x69, 0x64, 0x3a, 0x20, 0x25, 0x64, 0x20, 0x54, 0x68
        /*0039*/ 	.byte	0x72, 0x65, 0x61, 0x64, 0x20, 0x69, 0x64, 0x20, 0x3a, 0x25, 0x64, 0x20, 0x6e, 0x20, 0x76, 0x61
        /*0049*/ 	.byte	0x6c, 0x75, 0x65, 0x20, 0x3d, 0x20, 0x25, 0x64, 0x0a, 0x00
.L_0:


//--------------------- .nv.shared.reserved.0     --------------------------
	.section	.nv.shared.reserved.0,"aw",@nobits
	.weak		__nv_reservedSMEM_offset_0_alias
	.size		__nv_reservedSMEM_offset_0_alias, 0, 64
	.other		__nv_reservedSMEM_offset_0_alias,@"STO_CUDA_RESERVED_SHARED STV_DEFAULT"
__nv_reservedSMEM_offset_0_alias:
	.zero		0
	.zero		64


//--------------------- .nv.constant0._Z5scan4v   --------------------------
	.section	.nv.constant0._Z5scan4v,"a",@progbits
	.sectionflags	@""
	.align	4
.nv.constant0._Z5scan4v:
	.zero		896


//--------------------- SYMBOLS --------------------------

	.type		.nv.reservedSmem.offset0,@object
	.size		.nv.reservedSmem.offset0,0x4
	.type		vprintf,@function
